//
// Generated by NVIDIA NVVM Compiler
//
// Compiler Build ID: CL-36424714
// Cuda compilation tools, release 13.0, V13.0.88
// Based on NVVM 20.0.0
//

.version 9.0
.target sm_100
.address_size 64

	// .globl	_Z25create_causal_mask_kernelPf
.global .align 4 .b8 mask[256];
.global .align 4 .b8 ones[256];

.visible .entry _Z25create_causal_mask_kernelPf(
	.param .u64 .ptr .align 1 _Z25create_causal_mask_kernelPf_param_0
)
{
	.reg .pred 	%p<4>;
	.reg .b32 	%r<13>;
	.reg .b64 	%rd<13>;

	ld.param.u64 	%rd1, [_Z25create_causal_mask_kernelPf_param_0];
	mov.u32 	%r3, %tid.y;
	mov.u32 	%r4, %ctaid.y;
	mov.u32 	%r5, %ntid.y;
	mad.lo.s32 	%r1, %r4, %r5, %r3;
	mov.u32 	%r6, %tid.x;
	mov.u32 	%r7, %ctaid.x;
	mov.u32 	%r8, %ntid.x;
	mad.lo.s32 	%r2, %r7, %r8, %r6;
	setp.gt.u32 	%p1, %r1, 7;
	setp.gt.s32 	%p2, %r2, 7;
	or.pred  	%p3, %p1, %p2;
	@%p3 bra 	$L__BB0_2;
	cvta.to.global.u64 	%rd2, %rd1;
	mul.wide.u32 	%rd3, %r1, 32;
	mov.u64 	%rd4, mask;
	add.s64 	%rd5, %rd4, %rd3;
	mul.wide.s32 	%rd6, %r2, 4;
	add.s64 	%rd7, %rd5, %rd6;
	mov.b32 	%r9, -831624408;
	st.global.u32 	[%rd7], %r9;
	mov.u64 	%rd8, ones;
	add.s64 	%rd9, %rd8, %rd3;
	add.s64 	%rd10, %rd9, %rd6;
	mov.b32 	%r10, 0;
	st.global.u32 	[%rd10], %r10;
	shl.b32 	%r11, %r1, 3;
	add.s32 	%r12, %r11, %r2;
	mul.wide.s32 	%rd11, %r12, 4;
	add.s64 	%rd12, %rd2, %rd11;
	st.global.u32 	[%rd12], %r9;
$L__BB0_2:
	ret;

}


// ===== COMPILED SASS (sm_100) =====

	.target	sm_100

	.elftype	@"ET_EXEC"


//--------------------- .note.nv.tkinfo           --------------------------
	.section	.note.nv.tkinfo,"",@"SHT_NOTE"
	.sectionflags	@"SHF_NOTE_NV_TKINFO"
	.tkinfo
        /*0018*/ 	.word	0x00000002
        /*0030*/ 	.string	""
        /*0030*/ 	.string	"ptxas"
        /*0030*/ 	.string	"Cuda compilation tools, release 13.0, V13.0.88"
        /*0030*/ 	.string	"Build cuda_13.0.r13.0/compiler.36424714_0"
        /*0030*/ 	.string	"-arch sm_100 -m 64 "



//--------------------- .note.nv.cuinfo           --------------------------
	.section	.note.nv.cuinfo,"",@"SHT_NOTE"
	.sectionflags	@"SHF_NOTE_NV_CUINFO"
        /*0018*/ 	.short	0x0002
        /*001a*/ 	.short	0x0064
        /*001c*/ 	.short	0x0082
	.zero		2


//--------------------- .nv.info                  --------------------------
	.section	.nv.info,"",@"SHT_CUDA_INFO"
	.align	4


	//----- nvinfo : EIATTR_REGCOUNT
	.align		4
        /*0000*/ 	.byte	0x04, 0x2f
        /*0002*/ 	.short	(.L_3 - .L_2)
	.align		4
.L_2:
        /*0004*/ 	.word	index@(_Z25create_causal_mask_kernelPf)
        /*0008*/ 	.word	0x00000010


	//----- nvinfo : EIATTR_FRAME_SIZE
	.align		4
.L_3:
        /*000c*/ 	.byte	0x04, 0x11
        /*000e*/ 	.short	(.L_5 - .L_4)
	.align		4
.L_4:
        /*0010*/ 	.word	index@(_Z25create_causal_mask_kernelPf)
        /*0014*/ 	.word	0x00000000


	//----- nvinfo : EIATTR_MIN_STACK_SIZE
	.align		4
.L_5:
        /*0018*/ 	.byte	0x04, 0x12
        /*001a*/ 	.short	(.L_7 - .L_6)
	.align		4
.L_6:
        /*001c*/ 	.word	index@(_Z25create_causal_mask_kernelPf)
        /*0020*/ 	.word	0x00000000
.L_7:


//--------------------- .nv.compat                --------------------------
	.section	.nv.compat,"",@"SHT_CUDA_COMPAT_INFO"
	.align	4
        /*0000*/ 	.byte	0x02, 0x09, 0x00, 0x00, 0x02, 0x02, 0x01, 0x00, 0x02, 0x05, 0x05, 0x00, 0x03, 0x07, 0x01, 0x01
        /*0010*/ 	.byte	0x02, 0x03, 0x00, 0x00, 0x02, 0x06, 0x01, 0x00, 0x04, 0x0b, 0x08, 0x00, 0x09, 0x00, 0x00, 0x00
        /*0020*/ 	.byte	0x00, 0x00, 0x00, 0x00


//--------------------- .nv.info._Z25create_causal_mask_kernelPf --------------------------
	.section	.nv.info._Z25create_causal_mask_kernelPf,"",@"SHT_CUDA_INFO"
	.sectionflags	@""
	.align	4


	//----- nvinfo : EIATTR_CUDA_API_VERSION
	.align		4
        /*0000*/ 	.byte	0x04, 0x37
        /*0002*/ 	.short	(.L_9 - .L_8)
.L_8:
        /*0004*/ 	.word	0x00000082


	//----- nvinfo : EIATTR_KPARAM_INFO
	.align		4
.L_9:
        /*0008*/ 	.byte	0x04, 0x17
        /*000a*/ 	.short	(.L_11 - .L_10)
.L_10:
        /*000c*/ 	.word	0x00000000
        /*0010*/ 	.short	0x0000
        /*0012*/ 	.short	0x0000
        /*0014*/ 	.byte	0x00, 0xf5, 0x21, 0x00


	//----- nvinfo : EIATTR_SPARSE_MMA_MASK
	.align		4
.L_11:
        /*0018*/ 	.byte	0x03, 0x50
        /*001a*/ 	.short	0x0000


	//----- nvinfo : EIATTR_MAXREG_COUNT
	.align		4
        /*001c*/ 	.byte	0x03, 0x1b
        /*001e*/ 	.short	0x00ff


	//----- nvinfo : EIATTR_MERCURY_ISA_VERSION
	.align		4
        /*0020*/ 	.byte	0x03, 0x5f
        /*0022*/ 	.short	0x0101


	//----- nvinfo : EIATTR_VRC_CTA_INIT_COUNT
	.align		4
        /*0024*/ 	.byte	0x02, 0x4a
	.zero		1
	.zero		1


	//----- nvinfo : EIATTR_EXIT_INSTR_OFFSETS
	.align		4
        /*0028*/ 	.byte	0x04, 0x1c
        /*002a*/ 	.short	(.L_13 - .L_12)


	//   ....[0]....
.L_12:
        /*002c*/ 	.word	0x000000b0


	//   ....[1]....
        /*0030*/ 	.word	0x000001a0


	//----- nvinfo : EIATTR_CBANK_PARAM_SIZE
	.align		4
.L_13:
        /*0034*/ 	.byte	0x03, 0x19
        /*0036*/ 	.short	0x0008


	//----- nvinfo : EIATTR_PARAM_CBANK
	.align		4
        /*0038*/ 	.byte	0x04, 0x0a
        /*003a*/ 	.short	(.L_15 - .L_14)
	.align		4
.L_14:
        /*003c*/ 	.word	index@(.nv.constant0._Z25create_causal_mask_kernelPf)
        /*0040*/ 	.short	0x0380
        /*0042*/ 	.short	0x0008


	//----- nvinfo : EIATTR_SW_WAR
	.align		4
.L_15:
        /*0044*/ 	.byte	0x04, 0x36
        /*0046*/ 	.short	(.L_17 - .L_16)
.L_16:
        /*0048*/ 	.word	0x00000008
.L_17:


//--------------------- .nv.callgraph             --------------------------
	.section	.nv.callgraph,"",@"SHT_CUDA_CALLGRAPH"
	.align	4
	.sectionentsize	8
	.align		4
        /*0000*/ 	.word	0x00000000
	.align		4
        /*0004*/ 	.word	0xffffffff
	.align		4
        /*0008*/ 	.word	0x00000000
	.align		4
        /*000c*/ 	.word	0xfffffffe
	.align		4
        /*0010*/ 	.word	0x00000000
	.align		4
        /*0014*/ 	.word	0xfffffffd
	.align		4
        /*0018*/ 	.word	0x00000000
	.align		4
        /*001c*/ 	.word	0xfffffffc


//--------------------- .nv.constant4             --------------------------
	.section	.nv.constant4,"a",@progbits
	.align	8
	.align		8
.nv.constant4:
        /*0000*/ 	.dword	mask
	.align		8
        /*0008*/ 	.dword	ones


//--------------------- .text._Z25create_causal_mask_kernelPf --------------------------
	.section	.text._Z25create_causal_mask_kernelPf,"ax",@progbits
	.align	128
        .global         _Z25create_causal_mask_kernelPf
        .type           _Z25create_causal_mask_kernelPf,@function
        .size           _Z25create_causal_mask_kernelPf,(.L_x_1 - _Z25create_causal_mask_kernelPf)
        .other          _Z25create_causal_mask_kernelPf,@"STO_CUDA_ENTRY STV_DEFAULT"
_Z25create_causal_mask_kernelPf:
.text._Z25create_causal_mask_kernelPf:
[----:B------:R-:W-:Y:S01]  /*0000*/  LDC R1, c[0x0][0x37c] ;  /* 0x0000df00ff017b82 */ /* 0x000fe20000000800 */
[----:B------:R-:W0:Y:S07]  /*0010*/  S2R R11, SR_TID.X ;  /* 0x00000000000b7919 */ /* 0x000e2e0000002100 */
[----:B------:R-:W1:Y:S01]  /*0020*/  LDC R0, c[0x0][0x364] ;  /* 0x0000d900ff007b82 */ /* 0x000e620000000800 */
[----:B------:R-:W1:Y:S07]  /*0030*/  S2R R9, SR_TID.Y ;  /* 0x0000000000097919 */ /* 0x000e6e0000002200 */
[----:B------:R-:W0:Y:S08]  /*0040*/  S2UR UR5, SR_CTAID.X ;  /* 0x00000000000579c3 */ /* 0x000e300000002500 */
[----:B------:R-:W0:Y:S08]  /*0050*/  LDC R2, c[0x0][0x360] ;  /* 0x0000d800ff027b82 */ /* 0x000e300000000800 */
[----:B------:R-:W1:Y:S01]  /*0060*/  S2UR UR4, SR_CTAID.Y ;  /* 0x00000000000479c3 */ /* 0x000e620000002600 */
[----:B0-----:R-:W-:-:S05]  /*0070*/  IMAD R11, R2, UR5, R11 ;  /* 0x00000005020b7c24 */ /* 0x001fca000f8e020b */
[----:B------:R-:W-:Y:S01]  /*0080*/  ISETP.GT.AND P0, PT, R11, 0x7, PT ;  /* 0x000000070b00780c */ /* 0x000fe20003f04270 */
[----:B-1----:R-:W-:-:S05]  /*0090*/  IMAD R9, R0, UR4, R9 ;  /* 0x0000000400097c24 */ /* 0x002fca000f8e0209 */
[----:B------:R-:W-:-:S13]  /*00a0*/  ISETP.GT.U32.OR P0, PT, R9, 0x7, P0 ;  /* 0x000000070900780c */ /* 0x000fda0000704470 */
[----:B------:R-:W-:Y:S05]  /*00b0*/  @P0 EXIT ;  /* 0x000000000000094d */ /* 0x000fea0003800000 */
[----:B------:R-:W0:Y:S01]  /*00c0*/  LDC.64 R2, c[0x4][RZ] ;  /* 0x01000000ff027b82 */ /* 0x000e220000000a00 */
[----:B------:R-:W1:Y:S01]  /*00d0*/  LDCU.64 UR4, c[0x0][0x358] ;  /* 0x00006b00ff0477ac */ /* 0x000e620008000a00 */
[----:B------:R-:W-:-:S06]  /*00e0*/  HFMA2 R13, -RZ, RZ, -25.71875, 3664 ;  /* 0xce6e6b28ff0d7431 */ /* 0x000fcc00000001ff */
[----:B------:R-:W2:Y:S08]  /*00f0*/  LDC.64 R4, c[0x4][0x8] ;  /* 0x01000200ff047b82 */ /* 0x000eb00000000a00 */
[----:B------:R-:W3:Y:S01]  /*0100*/  LDC.64 R6, c[0x0][0x380] ;  /* 0x0000e000ff067b82 */ /* 0x000ee20000000a00 */
[----:B0-----:R-:W-:-:S04]  /*0110*/  IMAD.WIDE.U32 R2, R9, 0x20, R2 ;  /* 0x0000002009027825 */ /* 0x001fc800078e0002 */
[----:B------:R-:W-:-:S04]  /*0120*/  IMAD.WIDE R2, R11, 0x4, R2 ;  /* 0x000000040b027825 */ /* 0x000fc800078e0202 */
[C---:B--2---:R-:W-:Y:S01]  /*0130*/  IMAD.WIDE.U32 R4, R9.reuse, 0x20, R4 ;  /* 0x0000002009047825 */ /* 0x044fe200078e0004 */
[----:B------:R-:W-:Y:S01]  /*0140*/  LEA R9, R9, R11, 0x3 ;  /* 0x0000000b09097211 */ /* 0x000fe200078e18ff */
[----:B-1----:R-:W-:Y:S02]  /*0150*/  STG.E desc[UR4][R2.64], R13 ;  /* 0x0000000d02007986 */ /* 0x002fe4000c101904 */
[----:B------:R-:W-:-:S04]  /*0160*/  IMAD.WIDE R4, R11, 0x4, R4 ;  /* 0x000000040b047825 */ /* 0x000fc800078e0204 */
[----:B---3--:R-:W-:Y:S01]  /*0170*/  IMAD.WIDE R6, R9, 0x4, R6 ;  /* 0x0000000409067825 */ /* 0x008fe200078e0206 */
[----:B------:R-:W-:Y:S04]  /*0180*/  STG.E desc[UR4][R4.64], RZ ;  /* 0x000000ff04007986 */ /* 0x000fe8000c101904 */
[----:B------:R-:W-:Y:S01]  /*0190*/  STG.E desc[UR4][R6.64], R13 ;  /* 0x0000000d06007986 */ /* 0x000fe2000c101904 */
[----:B------:R-:W-:Y:S05]  /*01a0*/  EXIT ;  /* 0x000000000000794d */ /* 0x000fea0003800000 */
.L_x_0:
[----:B------:R-:W-:-:S00]  /*01b0*/  BRA `(.L_x_0) ;  /* 0xfffffffc00fc7947 */ /* 0x000fc0000383ffff */
[----:B------:R-:W-:-:S00]  /*01c0*/  NOP ;  /* 0x0000000000007918 */ /* 0x000fc00000000000 */
        /* <DEDUP_REMOVED lines=11> */
.L_x_1:


//--------------------- .nv.shared.reserved.0     --------------------------
	.section	.nv.shared.reserved.0,"aw",@nobits
	.weak		__nv_reservedSMEM_offset_0_alias
	.size		__nv_reservedSMEM_offset_0_alias, 0, 64
	.other		__nv_reservedSMEM_offset_0_alias,@"STO_CUDA_RESERVED_SHARED STV_DEFAULT"
__nv_reservedSMEM_offset_0_alias:
	.zero		0
	.zero		64


//--------------------- .nv.global                --------------------------
	.section	.nv.global,"aw",@nobits
	.align	4
.nv.global:
	.type		mask,@object
	.size		mask,(ones - mask)
mask:
	.zero		256
	.type		ones,@object
	.size		ones,(.L_1 - ones)
ones:
	.zero		256
.L_1:


//--------------------- .nv.constant0._Z25create_causal_mask_kernelPf --------------------------
	.section	.nv.constant0._Z25create_causal_mask_kernelPf,"a",@progbits
	.sectionflags	@""
	.align	4
.nv.constant0._Z25create_causal_mask_kernelPf:
	.zero		904


//--------------------- SYMBOLS --------------------------

	.type		.nv.reservedSmem.offset0,@object
	.size		.nv.reservedSmem.offset0,0x4
